	.headerflags	@"EF_CUDA_TEXMODE_UNIFIED EF_CUDA_64BIT_ADDRESS EF_CUDA_ACCELERATORS EF_CUDA_SM90 EF_CUDA_VIRTUAL_SM(EF_CUDA_SM90)"
	.elftype	@"ET_EXEC"


//--------------------- .nv.info                  --------------------------
	.section	.nv.info,"",@"SHT_CUDA_INFO"
	.align	4


	//----- nvinfo : EIATTR_REGCOUNT
	.align		4
        /*0000*/ 	.byte	0x04, 0x2f
        /*0002*/ 	.short	(.L_3 - .L_2)
	.align		4
.L_2:
        /*0004*/ 	.word	index@(triton_poi_fused__native_batch_norm_legit_no_training_53)
        /*0008*/ 	.word	0x00000014


	//----- nvinfo : EIATTR_MIN_STACK_SIZE
	.align		4
.L_3:
        /*000c*/ 	.byte	0x04, 0x12
        /*000e*/ 	.short	(.L_5 - .L_4)
	.align		4
.L_4:
        /*0010*/ 	.word	index@(triton_poi_fused__native_batch_norm_legit_no_training_53)
        /*0014*/ 	.word	0x00000000


	//----- nvinfo : EIATTR_FRAME_SIZE
	.align		4
.L_5:
        /*0018*/ 	.byte	0x04, 0x11
        /*001a*/ 	.short	(.L_7 - .L_6)
	.align		4
.L_6:
        /*001c*/ 	.word	index@(triton_poi_fused__native_batch_norm_legit_no_training_53)
        /*0020*/ 	.word	0x00000000


	//----- nvinfo : EIATTR_MIN_STACK_SIZE
	.align		4
.L_7:
        /*0024*/ 	.byte	0x04, 0x12
        /*0026*/ 	.short	(.L_9 - .L_8)
	.align		4
.L_8:
        /*0028*/ 	.word	index@(triton_poi_fused__native_batch_norm_legit_no_training_53)
        /*002c*/ 	.word	0x00000000
.L_9:


//--------------------- .nv.info.triton_poi_fused__native_batch_norm_legit_no_training_53 --------------------------
	.section	.nv.info.triton_poi_fused__native_batch_norm_legit_no_training_53,"",@"SHT_CUDA_INFO"
	.sectionflags	@""
	.align	4


	//----- nvinfo : EIATTR_CUDA_API_VERSION
	.align		4
        /*0000*/ 	.byte	0x04, 0x37
        /*0002*/ 	.short	(.L_11 - .L_10)
.L_10:
        /*0004*/ 	.word	0x0000007c


	//----- nvinfo : EIATTR_KPARAM_INFO
	.align		4
.L_11:
        /*0008*/ 	.byte	0x04, 0x17
        /*000a*/ 	.short	(.L_13 - .L_12)
.L_12:
        /*000c*/ 	.word	0x00000000
        /*0010*/ 	.short	0x0006
        /*0012*/ 	.short	0x0030
        /*0014*/ 	.byte	0x00, 0xf0, 0x11, 0x00


	//----- nvinfo : EIATTR_KPARAM_INFO
	.align		4
.L_13:
        /*0018*/ 	.byte	0x04, 0x17
        /*001a*/ 	.short	(.L_15 - .L_14)
.L_14:
        /*001c*/ 	.word	0x00000000
        /*0020*/ 	.short	0x0005
        /*0022*/ 	.short	0x0028
        /*0024*/ 	.byte	0x00, 0xf4, 0x21, 0x00


	//----- nvinfo : EIATTR_KPARAM_INFO
	.align		4
.L_15:
        /*0028*/ 	.byte	0x04, 0x17
        /*002a*/ 	.short	(.L_17 - .L_16)
.L_16:
        /*002c*/ 	.word	0x00000000
        /*0030*/ 	.short	0x0004
        /*0032*/ 	.short	0x0020
        /*0034*/ 	.byte	0x00, 0xf4, 0x21, 0x00


	//----- nvinfo : EIATTR_KPARAM_INFO
	.align		4
.L_17:
        /*0038*/ 	.byte	0x04, 0x17
        /*003a*/ 	.short	(.L_19 - .L_18)
.L_18:
        /*003c*/ 	.word	0x00000000
        /*0040*/ 	.short	0x0003
        /*0042*/ 	.short	0x0018
        /*0044*/ 	.byte	0x00, 0xf4, 0x21, 0x00


	//----- nvinfo : EIATTR_KPARAM_INFO
	.align		4
.L_19:
        /*0048*/ 	.byte	0x04, 0x17
        /*004a*/ 	.short	(.L_21 - .L_20)
.L_20:
        /*004c*/ 	.word	0x00000000
        /*0050*/ 	.short	0x0002
        /*0052*/ 	.short	0x0010
        /*0054*/ 	.byte	0x00, 0xf4, 0x21, 0x00


	//----- nvinfo : EIATTR_KPARAM_INFO
	.align		4
.L_21:
        /*0058*/ 	.byte	0x04, 0x17
        /*005a*/ 	.short	(.L_23 - .L_22)
.L_22:
        /*005c*/ 	.word	0x00000000
        /*0060*/ 	.short	0x0001
        /*0062*/ 	.short	0x0008
        /*0064*/ 	.byte	0x00, 0xf4, 0x21, 0x00


	//----- nvinfo : EIATTR_KPARAM_INFO
	.align		4
.L_23:
        /*0068*/ 	.byte	0x04, 0x17
        /*006a*/ 	.short	(.L_25 - .L_24)
.L_24:
        /*006c*/ 	.word	0x00000000
        /*0070*/ 	.short	0x0000
        /*0072*/ 	.short	0x0000
        /*0074*/ 	.byte	0x00, 0xf4, 0x21, 0x00


	//----- nvinfo : EIATTR_SPARSE_MMA_MASK
	.align		4
.L_25:
        /*0078*/ 	.byte	0x03, 0x50
        /*007a*/ 	.short	0x0000


	//----- nvinfo : EIATTR_MAXREG_COUNT
	.align		4
        /*007c*/ 	.byte	0x03, 0x1b
        /*007e*/ 	.short	0x00ff


	//----- nvinfo : EIATTR_EXIT_INSTR_OFFSETS
	.align		4
        /*0080*/ 	.byte	0x04, 0x1c
        /*0082*/ 	.short	(.L_27 - .L_26)


	//   ....[0]....
.L_26:
        /*0084*/ 	.word	0x00000390


	//----- nvinfo : EIATTR_REQNTID
	.align		4
.L_27:
        /*0088*/ 	.byte	0x04, 0x10
        /*008a*/ 	.short	(.L_29 - .L_28)
.L_28:
        /*008c*/ 	.word	0x00000080
        /*0090*/ 	.word	0x00000001
        /*0094*/ 	.word	0x00000001


	//----- nvinfo : EIATTR_CBANK_PARAM_SIZE
	.align		4
.L_29:
        /*0098*/ 	.byte	0x03, 0x19
        /*009a*/ 	.short	0x0034


	//----- nvinfo : EIATTR_PARAM_CBANK
	.align		4
        /*009c*/ 	.byte	0x04, 0x0a
        /*009e*/ 	.short	(.L_31 - .L_30)
	.align		4
.L_30:
        /*00a0*/ 	.word	index@(.nv.constant0.triton_poi_fused__native_batch_norm_legit_no_training_53)
        /*00a4*/ 	.short	0x0210
        /*00a6*/ 	.short	0x0034


	//----- nvinfo : EIATTR_SW_WAR
	.align		4
.L_31:
        /*00a8*/ 	.byte	0x04, 0x36
        /*00aa*/ 	.short	(.L_33 - .L_32)
.L_32:
        /*00ac*/ 	.word	0x00000008
.L_33:


//--------------------- .nv.callgraph             --------------------------
	.section	.nv.callgraph,"",@"SHT_CUDA_CALLGRAPH"
	.align	4
	.sectionentsize	8
	.align		4
        /*0000*/ 	.word	0x00000000
	.align		4
        /*0004*/ 	.word	0xffffffff
	.align		4
        /*0008*/ 	.word	0x00000000
	.align		4
        /*000c*/ 	.word	0xfffffffe
	.align		4
        /*0010*/ 	.word	0x00000000
	.align		4
        /*0014*/ 	.word	0xfffffffd
	.align		4
        /*0018*/ 	.word	0x00000000
	.align		4
        /*001c*/ 	.word	0xfffffffc


//--------------------- .nv.constant4             --------------------------
	.section	.nv.constant4,"a",@progbits
	.align	8
	.align		8
.nv.constant4:
        /*0000*/ 	.dword	_$_str
	.align		8
        /*0008*/ 	.dword	_$_str_$_2


//--------------------- .text.triton_poi_fused__native_batch_norm_legit_no_training_53 --------------------------
	.section	.text.triton_poi_fused__native_batch_norm_legit_no_training_53,"ax",@progbits
	.align	128
        .global         triton_poi_fused__native_batch_norm_legit_no_training_53
        .type           triton_poi_fused__native_batch_norm_legit_no_training_53,@function
        .size           triton_poi_fused__native_batch_norm_legit_no_training_53,(.L_x_1 - triton_poi_fused__native_batch_norm_legit_no_training_53)
        .other          triton_poi_fused__native_batch_norm_legit_no_training_53,@"STO_CUDA_ENTRY STV_DEFAULT"
triton_poi_fused__native_batch_norm_legit_no_training_53:
.text.triton_poi_fused__native_batch_norm_legit_no_training_53:
[----:B------:R-:W-:Y:S01]  /*0000*/  LDC R1, c[0x0][0x28] ;  /* 0x00000a00ff017b82 */ /* 0x000fe20000000800 */
[----:B------:R-:W1:Y:S01]  /*0010*/  S2R R0, SR_TID.X ;  /* 0x0000000000007919 */ /* 0x000e620000002100 */
[----:B------:R-:W-:-:S06]  /*0020*/  HFMA2.MMA R2, -RZ, RZ, 0, 0 ;  /* 0x00000000ff027435 */ /* 0x000fcc00000001ff */
[----:B------:R-:W2:Y:S01]  /*0030*/  LDC.64 R4, c[0x0][0x220] ;  /* 0x00008800ff047b82 */ /* 0x000ea20000000a00 */
[----:B------:R-:W-:Y:S01]  /*0040*/  ULDC.64 UR4, c[0x0][0x208] ;  /* 0x0000820000047ab9 */ /* 0x000fe20000000a00 */
[----:B------:R-:W3:Y:S06]  /*0050*/  S2R R3, SR_CTAID.X ;  /* 0x0000000000037919 */ /* 0x000eec0000002500 */
[----:B------:R-:W4:Y:S08]  /*0060*/  LDC.64 R8, c[0x0][0x218] ;  /* 0x00008600ff087b82 */ /* 0x000f300000000a00 */
[----:B------:R-:W5:Y:S08]  /*0070*/  LDC.64 R10, c[0x0][0x228] ;  /* 0x00008a00ff0a7b82 */ /* 0x000f700000000a00 */
[----:B------:R-:W5:Y:S01]  /*0080*/  LDC.64 R12, c[0x0][0x230] ;  /* 0x00008c00ff0c7b82 */ /* 0x000f620000000a00 */
[----:B-1----:R-:W-:-:S04]  /*0090*/  SHF.L.U32 R0, R0, 0x1, RZ ;  /* 0x0000000100007819 */ /* 0x002fc800000006ff */
[----:B------:R-:W-:-:S04]  /*00a0*/  LOP3.LUT R0, R0, 0xfe, RZ, 0xc0, !PT ;  /* 0x000000fe00007812 */ /* 0x000fc800078ec0ff */
[----:B---3--:R-:W-:-:S05]  /*00b0*/  LEA R3, R3, R0, 0x8 ;  /* 0x0000000003037211 */ /* 0x008fca00078e40ff */
[----:B------:R-:W-:-:S05]  /*00c0*/  IMAD.HI R0, R3, -0x77777777, R2 ;  /* 0x8888888903007827 */ /* 0x000fca00078e0202 */
[----:B------:R-:W-:-:S04]  /*00d0*/  SHF.R.U32.HI R7, RZ, 0x1f, R0 ;  /* 0x0000001fff077819 */ /* 0x000fc80000011600 */
[----:B------:R-:W-:-:S05]  /*00e0*/  LEA.HI.SX32 R7, R0, R7, 0x15 ;  /* 0x0000000700077211 */ /* 0x000fca00078faaff */
[----:B------:R-:W-:Y:S02]  /*00f0*/  IMAD R15, R7, -0xf00, R3 ;  /* 0xfffff100070f7824 */ /* 0x000fe400078e0203 */
[----:B------:R-:W1:Y:S02]  /*0100*/  LDC.64 R6, c[0x0][0x210] ;  /* 0x00008400ff067b82 */ /* 0x000e640000000a00 */
[----:B--2---:R-:W-:-:S06]  /*0110*/  IMAD.WIDE R4, R15, 0x4, R4 ;  /* 0x000000040f047825 */ /* 0x004fcc00078e0204 */
[----:B------:R-:W2:Y:S01]  /*0120*/  LDG.E.EL.64 R4, desc[UR4][R4.64] ;  /* 0x0000000404047981 */ /* 0x000ea2000c2e1b00 */
[----:B----4-:R-:W-:-:S04]  /*0130*/  IMAD.WIDE R8, R15, 0x4, R8 ;  /* 0x000000040f087825 */ /* 0x010fc800078e0208 */
[C---:B-----5:R-:W-:Y:S02]  /*0140*/  IMAD.WIDE R10, R15.reuse, 0x4, R10 ;  /* 0x000000040f0a7825 */ /* 0x060fe400078e020a */
[----:B------:R-:W3:Y:S02]  /*0150*/  LDG.E.EL.64 R8, desc[UR4][R8.64] ;  /* 0x0000000408087981 */ /* 0x000ee4000c2e1b00 */
[----:B0-----:R-:W-:Y:S02]  /*0160*/  IMAD.WIDE R12, R15, 0x4, R12 ;  /* 0x000000040f0c7825 */ /* 0x001fe400078e020c */
[----:B------:R-:W4:Y:S04]  /*0170*/  LDG.E.EL.64 R10, desc[UR4][R10.64] ;  /* 0x000000040a0a7981 */ /* 0x000f28000c2e1b00 */
[----:B------:R-:W4:Y:S01]  /*0180*/  LDG.E.EL.64 R12, desc[UR4][R12.64] ;  /* 0x000000040c0c7981 */ /* 0x000f22000c2e1b00 */
[----:B-1----:R-:W-:-:S06]  /*0190*/  IMAD.WIDE R6, R3, 0x4, R6 ;  /* 0x0000000403067825 */ /* 0x002fcc00078e0206 */
[----:B------:R-:W3:Y:S01]  /*01a0*/  LDG.E.64 R6, desc[UR4][R6.64] ;  /* 0x0000000406067981 */ /* 0x000ee2000c1e1b00 */
[----:B------:R-:W-:Y:S01]  /*01b0*/  MOV R17, 0x3e800000 ;  /* 0x3e80000000117802 */ /* 0x000fe20000000f00 */
[----:B--2---:R-:W-:Y:S01]  /*01c0*/  FADD R4, R4, 9.9999997473787516356e-06 ;  /* 0x3727c5ac04047421 */ /* 0x004fe20000000000 */
[----:B------:R-:W-:-:S03]  /*01d0*/  FADD R0, R5, 9.9999997473787516356e-06 ;  /* 0x3727c5ac05007421 */ /* 0x000fc60000000000 */
[----:B------:R0:W1:Y:S08]  /*01e0*/  MUFU.SQRT R2, R4 ;  /* 0x0000000400027308 */ /* 0x0000700000002000 */
[----:B------:R-:W2:Y:S01]  /*01f0*/  MUFU.SQRT R14, R0 ;  /* 0x00000000000e7308 */ /* 0x000ea20000002000 */
[----:B0-----:R-:W0:Y:S01]  /*0200*/  LDC.64 R4, c[0x0][0x238] ;  /* 0x00008e00ff047b82 */ /* 0x001e220000000a00 */
[----:B-1----:R-:W-:-:S02]  /*0210*/  FSETP.GT.AND P0, PT, R2, 8.50705917302346158658e+37, PT ;  /* 0x7e8000000200780b */ /* 0x002fc40003f04000 */
[----:B------:R-:W-:Y:S02]  /*0220*/  FSETP.GEU.AND P2, PT, R2, 1.175494350822287508e-38, PT ;  /* 0x008000000200780b */ /* 0x000fe40003f4e000 */
[C---:B--2---:R-:W-:Y:S02]  /*0230*/  FSETP.GT.AND P1, PT, R14.reuse, 8.50705917302346158658e+37, PT ;  /* 0x7e8000000e00780b */ /* 0x044fe40003f24000 */
[----:B------:R-:W-:-:S07]  /*0240*/  FSETP.GEU.AND P3, PT, R14, 1.175494350822287508e-38, PT ;  /* 0x008000000e00780b */ /* 0x000fce0003f6e000 */
[----:B------:R-:W-:-:S04]  /*0250*/  @P0 FMUL R2, R2, 0.25 ;  /* 0x3e80000002020820 */ /* 0x000fc80000400000 */
[----:B------:R-:W-:Y:S01]  /*0260*/  @!P2 FMUL R2, R2, 16777216 ;  /* 0x4b8000000202a820 */ /* 0x000fe20000400000 */
[----:B------:R-:W-:-:S04]  /*0270*/  @P1 FMUL R14, R14, 0.25 ;  /* 0x3e8000000e0e1820 */ /* 0x000fc80000400000 */
[----:B------:R-:W-:Y:S01]  /*0280*/  @!P3 FMUL R14, R14, 16777216 ;  /* 0x4b8000000e0eb820 */ /* 0x000fe20000400000 */
[----:B------:R-:W1:Y:S01]  /*0290*/  MUFU.RCP R2, R2 ;  /* 0x0000000200027308 */ /* 0x000e620000001000 */
[----:B------:R-:W-:-:S07]  /*02a0*/  FSEL R15, R17, 1, P0 ;  /* 0x3f800000110f7808 */ /* 0x000fce0000000000 */
[----:B------:R-:W2:Y:S01]  /*02b0*/  MUFU.RCP R14, R14 ;  /* 0x0000000e000e7308 */ /* 0x000ea20000001000 */
[----:B------:R-:W-:Y:S01]  /*02c0*/  FSEL R17, R17, 1, P1 ;  /* 0x3f80000011117808 */ /* 0x000fe20000800000 */
[----:B------:R-:W-:-:S04]  /*02d0*/  @!P2 FMUL R15, R15, 16777216 ;  /* 0x4b8000000f0fa820 */ /* 0x000fc80000400000 */
[----:B------:R-:W-:Y:S01]  /*02e0*/  @!P3 FMUL R17, R17, 16777216 ;  /* 0x4b8000001111b820 */ /* 0x000fe20000400000 */
[----:B---3--:R-:W-:Y:S01]  /*02f0*/  FADD R7, R7, -R9 ;  /* 0x8000000907077221 */ /* 0x008fe20000000000 */
[----:B------:R-:W-:Y:S01]  /*0300*/  FADD R6, R6, -R8 ;  /* 0x8000000806067221 */ /* 0x000fe20000000000 */
[----:B-1----:R-:W-:Y:S01]  /*0310*/  FMUL R15, R2, R15 ;  /* 0x0000000f020f7220 */ /* 0x002fe20000400000 */
[----:B--2---:R-:W-:-:S03]  /*0320*/  FMUL R0, R14, R17 ;  /* 0x000000110e007220 */ /* 0x004fc60000400000 */
[----:B------:R-:W-:Y:S01]  /*0330*/  FMUL R15, R6, R15 ;  /* 0x0000000f060f7220 */ /* 0x000fe20000400000 */
[----:B------:R-:W-:Y:S01]  /*0340*/  FMUL R0, R7, R0 ;  /* 0x0000000007007220 */ /* 0x000fe20000400000 */
[----:B0-----:R-:W-:-:S04]  /*0350*/  IMAD.WIDE R4, R3, 0x4, R4 ;  /* 0x0000000403047825 */ /* 0x001fc800078e0204 */
[----:B----4-:R-:W-:Y:S01]  /*0360*/  FFMA R10, R10, R15, R12 ;  /* 0x0000000f0a0a7223 */ /* 0x010fe2000000000c */
[----:B------:R-:W-:-:S05]  /*0370*/  FFMA R11, R11, R0, R13 ;  /* 0x000000000b0b7223 */ /* 0x000fca000000000d */
[----:B------:R-:W-:Y:S01]  /*0380*/  STG.E.64 desc[UR4][R4.64], R10 ;  /* 0x0000000a04007986 */ /* 0x000fe2000c101b04 */
[----:B------:R-:W-:Y:S05]  /*0390*/  EXIT ;  /* 0x000000000000794d */ /* 0x000fea0003800000 */
.L_x_0:
[----:B------:R-:W-:-:S00]  /*03a0*/  BRA `(.L_x_0) ;  /* 0xfffffffc00fc7947 */ /* 0x000fc0000383ffff */
[----:B------:R-:W-:-:S00]  /*03b0*/  NOP ;  /* 0x0000000000007918 */ /* 0x000fc00000000000 */
        /* <DEDUP_REMOVED lines=12> */
.L_x_1:


//--------------------- .nv.global.init           --------------------------
	.section	.nv.global.init,"aw",@progbits
.nv.global.init:
	.type		_$_str,@object
	.size		_$_str,(_$_str_$_2 - _$_str)
_$_str:
        /*0000*/ 	.byte	0x5f, 0x5f, 0x43, 0x55, 0x44, 0x41, 0x5f, 0x46, 0x54, 0x5a, 0x00
	.type		_$_str_$_2,@object
	.size		_$_str_$_2,(.L_1 - _$_str_$_2)
_$_str_$_2:
        /*000b*/ 	.byte	0x5f, 0x5f, 0x43, 0x55, 0x44, 0x41, 0x5f, 0x50, 0x52, 0x45, 0x43, 0x5f, 0x53, 0x51, 0x52, 0x54
        /*001b*/ 	.byte	0x00
.L_1:


//--------------------- .nv.constant0.triton_poi_fused__native_batch_norm_legit_no_training_53 --------------------------
	.section	.nv.constant0.triton_poi_fused__native_batch_norm_legit_no_training_53,"a",@progbits
	.sectionflags	@""
	.align	4
.nv.constant0.triton_poi_fused__native_batch_norm_legit_no_training_53:
	.zero		580
